//
// Generated by NVIDIA NVVM Compiler
//
// Compiler Build ID: CL-36424714
// Cuda compilation tools, release 13.0, V13.0.88
// Based on NVVM 20.0.0
//

.version 9.0
.target sm_100
.address_size 64

	// .globl	kernel
// _ZZ6kernelE5total has been demoted

.visible .entry kernel(
	.param .u64 .ptr .align 1 kernel_param_0,
	.param .u64 .ptr .align 1 kernel_param_1,
	.param .u64 .ptr .align 1 kernel_param_2,
	.param .u32 kernel_param_3,
	.param .u32 kernel_param_4
)
{
	.reg .pred 	%p<23>;
	.reg .b32 	%r<56>;
	.reg .b32 	%f<37>;
	.reg .b64 	%rd<44>;
	// demoted variable
	.shared .align 4 .f32 _ZZ6kernelE5total;
	ld.param.u64 	%rd12, [kernel_param_0];
	ld.param.u64 	%rd13, [kernel_param_1];
	ld.param.u64 	%rd14, [kernel_param_2];
	ld.param.u32 	%r30, [kernel_param_3];
	ld.param.u32 	%r31, [kernel_param_4];
	cvta.to.global.u64 	%rd1, %rd14;
	cvta.to.global.u64 	%rd2, %rd13;
	cvta.to.global.u64 	%rd3, %rd12;
	mov.u32 	%r32, %tid.x;
	mov.u32 	%r33, %ntid.x;
	mov.u32 	%r34, %ctaid.x;
	mad.lo.s32 	%r35, %r33, %r34, %r32;
	div.s32 	%r1, %r35, %r31;
	mul.lo.s32 	%r36, %r1, %r31;
	sub.s32 	%r2, %r35, %r36;
	setp.lt.s32 	%p2, %r1, 1;
	setp.gt.s32 	%p3, %r1, %r30;
	or.pred  	%p4, %p2, %p3;
	@%p4 bra 	$L__BB0_9;
	mul.wide.u32 	%rd15, %r1, 4;
	add.s64 	%rd16, %rd3, %rd15;
	ld.global.u32 	%r37, [%rd16];
	setp.ge.s32 	%p5, %r2, %r37;
	@%p5 bra 	$L__BB0_9;
	add.s32 	%r39, %r1, -1;
	mul.wide.u32 	%rd17, %r39, 4;
	add.s64 	%rd4, %rd3, %rd17;
	mul.lo.s32 	%r3, %r39, %r31;
	mad.lo.s32 	%r40, %r1, %r31, %r2;
	mul.wide.s32 	%rd18, %r40, 4;
	add.s64 	%rd5, %rd2, %rd18;
	mov.f32 	%f32, 0f00000000;
	mov.b32 	%r48, 999;
$L__BB0_3:
	ld.global.u32 	%r5, [%rd4];
	setp.lt.s32 	%p6, %r5, 1;
	@%p6 bra 	$L__BB0_7;
	mov.b32 	%r49, 0;
$L__BB0_5:
	add.s32 	%r7, %r49, %r3;
	mul.wide.s32 	%rd19, %r7, 4;
	add.s64 	%rd20, %rd2, %rd19;
	ld.global.f32 	%f3, [%rd20];
	setp.eq.f32 	%p8, %f3, 0f00000000;
	mov.pred 	%p22, -1;
	@%p8 bra 	$L__BB0_8;
	add.s64 	%rd22, %rd1, %rd19;
	ld.global.f32 	%f16, [%rd22];
	fma.rn.f32 	%f32, %f3, %f16, %f32;
	add.s32 	%r49, %r49, 1;
	setp.lt.s32 	%p9, %r49, %r5;
	@%p9 bra 	$L__BB0_5;
$L__BB0_7:
	st.global.f32 	[%rd5], %f32;
	mov.pred 	%p22, 0;
$L__BB0_8:
	setp.gt.s32 	%p11, %r48, 0;
	selp.s32 	%r42, -1, 0, %p22;
	add.s32 	%r48, %r48, %r42;
	and.pred  	%p12, %p22, %p11;
	@%p12 bra 	$L__BB0_3;
$L__BB0_9:
	bar.sync 	0;
	mov.b32 	%r43, 0;
	st.shared.u32 	[_ZZ6kernelE5total], %r43;
	mul.wide.s32 	%rd23, %r30, 4;
	add.s64 	%rd24, %rd3, %rd23;
	ld.global.u32 	%r10, [%rd24+-4];
	setp.lt.s32 	%p13, %r10, 1;
	@%p13 bra 	$L__BB0_25;
	add.s32 	%r45, %r30, -1;
	mul.lo.s32 	%r11, %r45, %r31;
	and.b32  	%r12, %r10, 15;
	setp.lt.u32 	%p14, %r10, 16;
	mov.b32 	%r52, 0;
	@%p14 bra 	$L__BB0_14;
	mul.wide.s32 	%rd25, %r11, 4;
	add.s64 	%rd26, %rd25, -4;
	add.s64 	%rd43, %rd2, %rd26;
	add.s64 	%rd42, %rd1, %rd26;
	and.b32  	%r52, %r10, 2147483632;
	neg.s32 	%r50, %r52;
$L__BB0_12:
	.pragma "nounroll";
	add.s64 	%rd43, %rd43, 64;
	add.s64 	%rd42, %rd42, 64;
	add.s32 	%r50, %r50, 16;
	setp.ne.s32 	%p15, %r50, 0;
	@%p15 bra 	$L__BB0_12;
	ld.global.f32 	%f18, [%rd43];
	ld.global.f32 	%f19, [%rd42];
	mul.f32 	%f36, %f18, %f19;
$L__BB0_14:
	setp.eq.s32 	%p16, %r12, 0;
	@%p16 bra 	$L__BB0_24;
	and.b32  	%r18, %r10, 7;
	setp.lt.u32 	%p17, %r12, 8;
	@%p17 bra 	$L__BB0_17;
	cvt.s64.s32 	%rd27, %r11;
	cvt.u64.u32 	%rd28, %r52;
	add.s64 	%rd29, %rd28, %rd27;
	shl.b64 	%rd30, %rd29, 2;
	add.s64 	%rd31, %rd2, %rd30;
	ld.global.f32 	%f21, [%rd31+28];
	add.s64 	%rd32, %rd1, %rd30;
	ld.global.f32 	%f22, [%rd32+28];
	mul.f32 	%f36, %f21, %f22;
	add.s32 	%r52, %r52, 8;
$L__BB0_17:
	setp.eq.s32 	%p18, %r18, 0;
	@%p18 bra 	$L__BB0_24;
	and.b32  	%r21, %r10, 3;
	setp.lt.u32 	%p19, %r18, 4;
	@%p19 bra 	$L__BB0_20;
	cvt.s64.s32 	%rd33, %r11;
	cvt.u64.u32 	%rd34, %r52;
	add.s64 	%rd35, %rd34, %rd33;
	shl.b64 	%rd36, %rd35, 2;
	add.s64 	%rd37, %rd2, %rd36;
	ld.global.f32 	%f24, [%rd37+12];
	add.s64 	%rd38, %rd1, %rd36;
	ld.global.f32 	%f25, [%rd38+12];
	mul.f32 	%f36, %f24, %f25;
	add.s32 	%r52, %r52, 4;
$L__BB0_20:
	setp.eq.s32 	%p20, %r21, 0;
	@%p20 bra 	$L__BB0_24;
	add.s32 	%r47, %r52, %r11;
	add.s32 	%r55, %r47, -1;
	neg.s32 	%r54, %r21;
$L__BB0_22:
	.pragma "nounroll";
	add.s32 	%r55, %r55, 1;
	add.s32 	%r54, %r54, 1;
	setp.ne.s32 	%p21, %r54, 0;
	@%p21 bra 	$L__BB0_22;
	mul.wide.s32 	%rd39, %r55, 4;
	add.s64 	%rd40, %rd2, %rd39;
	ld.global.f32 	%f26, [%rd40];
	add.s64 	%rd41, %rd1, %rd39;
	ld.global.f32 	%f27, [%rd41];
	mul.f32 	%f36, %f26, %f27;
$L__BB0_24:
	st.shared.f32 	[_ZZ6kernelE5total], %f36;
$L__BB0_25:
	bar.sync 	0;
	ld.shared.f32 	%f28, [_ZZ6kernelE5total];
	st.global.f32 	[%rd2], %f28;
	ret;

}


// ===== COMPILED SASS (sm_100) =====

	.target	sm_100

	.elftype	@"ET_EXEC"


//--------------------- .note.nv.tkinfo           --------------------------
	.section	.note.nv.tkinfo,"",@"SHT_NOTE"
	.sectionflags	@"SHF_NOTE_NV_TKINFO"
	.tkinfo
        /*0018*/ 	.word	0x00000002
        /*0030*/ 	.string	""
        /*0030*/ 	.string	"ptxas"
        /*0030*/ 	.string	"Cuda compilation tools, release 13.0, V13.0.88"
        /*0030*/ 	.string	"Build cuda_13.0.r13.0/compiler.36424714_0"
        /*0030*/ 	.string	"-arch sm_100 -m 64 "



//--------------------- .note.nv.cuinfo           --------------------------
	.section	.note.nv.cuinfo,"",@"SHT_NOTE"
	.sectionflags	@"SHF_NOTE_NV_CUINFO"
        /*0018*/ 	.short	0x0002
        /*001a*/ 	.short	0x0064
        /*001c*/ 	.short	0x0082
	.zero		2


//--------------------- .nv.info                  --------------------------
	.section	.nv.info,"",@"SHT_CUDA_INFO"
	.align	4


	//----- nvinfo : EIATTR_REGCOUNT
	.align		4
        /*0000*/ 	.byte	0x04, 0x2f
        /*0002*/ 	.short	(.L_1 - .L_0)
	.align		4
.L_0:
        /*0004*/ 	.word	index@(kernel)
        /*0008*/ 	.word	0x00000016


	//----- nvinfo : EIATTR_FRAME_SIZE
	.align		4
.L_1:
        /*000c*/ 	.byte	0x04, 0x11
        /*000e*/ 	.short	(.L_3 - .L_2)
	.align		4
.L_2:
        /*0010*/ 	.word	index@(kernel)
        /*0014*/ 	.word	0x00000000


	//----- nvinfo : EIATTR_MIN_STACK_SIZE
	.align		4
.L_3:
        /*0018*/ 	.byte	0x04, 0x12
        /*001a*/ 	.short	(.L_5 - .L_4)
	.align		4
.L_4:
        /*001c*/ 	.word	index@(kernel)
        /*0020*/ 	.word	0x00000000
.L_5:


//--------------------- .nv.compat                --------------------------
	.section	.nv.compat,"",@"SHT_CUDA_COMPAT_INFO"
	.align	4
        /*0000*/ 	.byte	0x02, 0x09, 0x00, 0x00, 0x02, 0x02, 0x01, 0x00, 0x02, 0x05, 0x05, 0x00, 0x03, 0x07, 0x01, 0x01
        /*0010*/ 	.byte	0x02, 0x03, 0x00, 0x00, 0x02, 0x06, 0x01, 0x00, 0x04, 0x0b, 0x08, 0x00, 0x09, 0x00, 0x00, 0x00
        /*0020*/ 	.byte	0x00, 0x00, 0x00, 0x00


//--------------------- .nv.info.kernel           --------------------------
	.section	.nv.info.kernel,"",@"SHT_CUDA_INFO"
	.sectionflags	@""
	.align	4


	//----- nvinfo : EIATTR_CUDA_API_VERSION
	.align		4
        /*0000*/ 	.byte	0x04, 0x37
        /*0002*/ 	.short	(.L_7 - .L_6)
.L_6:
        /*0004*/ 	.word	0x00000082


	//----- nvinfo : EIATTR_KPARAM_INFO
	.align		4
.L_7:
        /*0008*/ 	.byte	0x04, 0x17
        /*000a*/ 	.short	(.L_9 - .L_8)
.L_8:
        /*000c*/ 	.word	0x00000000
        /*0010*/ 	.short	0x0004
        /*0012*/ 	.short	0x001c
        /*0014*/ 	.byte	0x00, 0xf0, 0x11, 0x00


	//----- nvinfo : EIATTR_KPARAM_INFO
	.align		4
.L_9:
        /*0018*/ 	.byte	0x04, 0x17
        /*001a*/ 	.short	(.L_11 - .L_10)
.L_10:
        /*001c*/ 	.word	0x00000000
        /*0020*/ 	.short	0x0003
        /*0022*/ 	.short	0x0018
        /*0024*/ 	.byte	0x00, 0xf0, 0x11, 0x00


	//----- nvinfo : EIATTR_KPARAM_INFO
	.align		4
.L_11:
        /*0028*/ 	.byte	0x04, 0x17
        /*002a*/ 	.short	(.L_13 - .L_12)
.L_12:
        /*002c*/ 	.word	0x00000000
        /*0030*/ 	.short	0x0002
        /*0032*/ 	.short	0x0010
        /*0034*/ 	.byte	0x00, 0xf5, 0x21, 0x00


	//----- nvinfo : EIATTR_KPARAM_INFO
	.align		4
.L_13:
        /*0038*/ 	.byte	0x04, 0x17
        /*003a*/ 	.short	(.L_15 - .L_14)
.L_14:
        /*003c*/ 	.word	0x00000000
        /*0040*/ 	.short	0x0001
        /*0042*/ 	.short	0x0008
        /*0044*/ 	.byte	0x00, 0xf5, 0x21, 0x00


	//----- nvinfo : EIATTR_KPARAM_INFO
	.align		4
.L_15:
        /*0048*/ 	.byte	0x04, 0x17
        /*004a*/ 	.short	(.L_17 - .L_16)
.L_16:
        /*004c*/ 	.word	0x00000000
        /*0050*/ 	.short	0x0000
        /*0052*/ 	.short	0x0000
        /*0054*/ 	.byte	0x00, 0xf5, 0x21, 0x00


	//----- nvinfo : EIATTR_SPARSE_MMA_MASK
	.align		4
.L_17:
        /*0058*/ 	.byte	0x03, 0x50
        /*005a*/ 	.short	0x0000


	//----- nvinfo : EIATTR_MAXREG_COUNT
	.align		4
        /*005c*/ 	.byte	0x03, 0x1b
        /*005e*/ 	.short	0x00ff


	//----- nvinfo : EIATTR_NUM_BARRIERS
	.align		4
        /*0060*/ 	.byte	0x02, 0x4c
        /*0062*/ 	.byte	0x01
	.zero		1


	//----- nvinfo : EIATTR_MERCURY_ISA_VERSION
	.align		4
        /*0064*/ 	.byte	0x03, 0x5f
        /*0066*/ 	.short	0x0101


	//----- nvinfo : EIATTR_VRC_CTA_INIT_COUNT
	.align		4
        /*0068*/ 	.byte	0x02, 0x4a
	.zero		1
	.zero		1


	//----- nvinfo : EIATTR_EXIT_INSTR_OFFSETS
	.align		4
        /*006c*/ 	.byte	0x04, 0x1c
        /*006e*/ 	.short	(.L_19 - .L_18)


	//   ....[0]....
.L_18:
        /*0070*/ 	.word	0x00000b20


	//----- nvinfo : EIATTR_CRS_STACK_SIZE
	.align		4
.L_19:
        /*0074*/ 	.byte	0x04, 0x1e
        /*0076*/ 	.short	(.L_21 - .L_20)
.L_20:
        /*0078*/ 	.word	0x00000000


	//----- nvinfo : EIATTR_CBANK_PARAM_SIZE
	.align		4
.L_21:
        /*007c*/ 	.byte	0x03, 0x19
        /*007e*/ 	.short	0x0020


	//----- nvinfo : EIATTR_PARAM_CBANK
	.align		4
        /*0080*/ 	.byte	0x04, 0x0a
        /*0082*/ 	.short	(.L_23 - .L_22)
	.align		4
.L_22:
        /*0084*/ 	.word	index@(.nv.constant0.kernel)
        /*0088*/ 	.short	0x0380
        /*008a*/ 	.short	0x0020


	//----- nvinfo : EIATTR_SW_WAR
	.align		4
.L_23:
        /*008c*/ 	.byte	0x04, 0x36
        /*008e*/ 	.short	(.L_25 - .L_24)
.L_24:
        /*0090*/ 	.word	0x00000008
.L_25:


//--------------------- .nv.callgraph             --------------------------
	.section	.nv.callgraph,"",@"SHT_CUDA_CALLGRAPH"
	.align	4
	.sectionentsize	8
	.align		4
        /*0000*/ 	.word	0x00000000
	.align		4
        /*0004*/ 	.word	0xffffffff
	.align		4
        /*0008*/ 	.word	0x00000000
	.align		4
        /*000c*/ 	.word	0xfffffffe
	.align		4
        /*0010*/ 	.word	0x00000000
	.align		4
        /*0014*/ 	.word	0xfffffffd
	.align		4
        /*0018*/ 	.word	0x00000000
	.align		4
        /*001c*/ 	.word	0xfffffffc


//--------------------- .text.kernel              --------------------------
	.section	.text.kernel,"ax",@progbits
	.align	128
        .global         kernel
        .type           kernel,@function
        .size           kernel,(.L_x_15 - kernel)
        .other          kernel,@"STO_CUDA_ENTRY STV_DEFAULT"
kernel:
.text.kernel:
[----:B------:R-:W-:Y:S08]  /*0000*/  LDC R1, c[0x0][0x37c] ;  /* 0x0000df00ff017b82 */ /* 0x000ff00000000800 */
[----:B------:R-:W0:Y:S01]  /*0010*/  LDC R0, c[0x0][0x39c] ;  /* 0x0000e700ff007b82 */ /* 0x000e220000000800 */
[----:B------:R-:W1:Y:S01]  /*0020*/  S2R R5, SR_TID.X ;  /* 0x0000000000057919 */ /* 0x000e620000002100 */
[----:B------:R-:W1:Y:S01]  /*0030*/  LDCU UR4, c[0x0][0x360] ;  /* 0x00006c00ff0477ac */ /* 0x000e620008000800 */
[----:B------:R-:W-:Y:S01]  /*0040*/  BSSY.RECONVERGENT B0, `(.L_x_0) ;  /* 0x000004a000007945 */ /* 0x000fe20003800200 */
[----:B------:R-:W1:Y:S01]  /*0050*/  S2R R6, SR_CTAID.X ;  /* 0x0000000000067919 */ /* 0x000e620000002500 */
[----:B------:R-:W2:Y:S01]  /*0060*/  LDCU.64 UR6, c[0x0][0x358] ;  /* 0x00006b00ff0677ac */ /* 0x000ea20008000a00 */
[----:B------:R-:W3:Y:S01]  /*0070*/  LDCU UR5, c[0x0][0x39c] ;  /* 0x00007380ff0577ac */ /* 0x000ee20008000800 */
[----:B0-----:R-:W-:-:S04]  /*0080*/  IABS R7, R0 ;  /* 0x0000000000077213 */ /* 0x001fc80000000000 */
[----:B------:R-:W0:Y:S01]  /*0090*/  I2F.RP R4, R7 ;  /* 0x0000000700047306 */ /* 0x000e220000209400 */
[----:B-1----:R-:W-:Y:S01]  /*00a0*/  IMAD R5, R6, UR4, R5 ;  /* 0x0000000406057c24 */ /* 0x002fe2000f8e0205 */
[----:B------:R-:W1:Y:S06]  /*00b0*/  LDCU UR4, c[0x0][0x398] ;  /* 0x00007300ff0477ac */ /* 0x000e6c0008000800 */
[----:B0-----:R-:W0:Y:S02]  /*00c0*/  MUFU.RCP R4, R4 ;  /* 0x0000000400047308 */ /* 0x001e240000001000 */
[----:B0-----:R-:W-:Y:S01]  /*00d0*/  VIADD R2, R4, 0xffffffe ;  /* 0x0ffffffe04027836 */ /* 0x001fe20000000000 */
[----:B------:R-:W-:-:S05]  /*00e0*/  IABS R4, R5 ;  /* 0x0000000500047213 */ /* 0x000fca0000000000 */
[----:B------:R0:W4:Y:S02]  /*00f0*/  F2I.FTZ.U32.TRUNC.NTZ R3, R2 ;  /* 0x0000000200037305 */ /* 0x000124000021f000 */
[----:B0-----:R-:W-:Y:S02]  /*0100*/  IMAD.MOV.U32 R2, RZ, RZ, RZ ;  /* 0x000000ffff027224 */ /* 0x001fe400078e00ff */
[----:B----4-:R-:W-:-:S04]  /*0110*/  IMAD.MOV R8, RZ, RZ, -R3 ;  /* 0x000000ffff087224 */ /* 0x010fc800078e0a03 */
[----:B------:R-:W-:-:S04]  /*0120*/  IMAD R9, R8, R7, RZ ;  /* 0x0000000708097224 */ /* 0x000fc800078e02ff */
[----:B------:R-:W-:-:S06]  /*0130*/  IMAD.HI.U32 R3, R3, R9, R2 ;  /* 0x0000000903037227 */ /* 0x000fcc00078e0002 */
[----:B------:R-:W-:-:S04]  /*0140*/  IMAD.HI.U32 R3, R3, R4, RZ ;  /* 0x0000000403037227 */ /* 0x000fc800078e00ff */
[----:B------:R-:W-:-:S04]  /*0150*/  IMAD.MOV R2, RZ, RZ, -R3 ;  /* 0x000000ffff027224 */ /* 0x000fc800078e0a03 */
[----:B------:R-:W-:-:S05]  /*0160*/  IMAD R2, R7, R2, R4 ;  /* 0x0000000207027224 */ /* 0x000fca00078e0204 */
[----:B------:R-:W-:-:S13]  /*0170*/  ISETP.GT.U32.AND P2, PT, R7, R2, PT ;  /* 0x000000020700720c */ /* 0x000fda0003f44070 */
[----:B------:R-:W-:Y:S02]  /*0180*/  @!P2 IMAD.IADD R2, R2, 0x1, -R7 ;  /* 0x000000010202a824 */ /* 0x000fe400078e0a07 */
[----:B------:R-:W-:Y:S01]  /*0190*/  @!P2 VIADD R3, R3, 0x1 ;  /* 0x000000010303a836 */ /* 0x000fe20000000000 */
[----:B------:R-:W-:Y:S02]  /*01a0*/  ISETP.NE.AND P2, PT, R0, RZ, PT ;  /* 0x000000ff0000720c */ /* 0x000fe40003f45270 */
[----:B------:R-:W-:Y:S02]  /*01b0*/  ISETP.GE.U32.AND P0, PT, R2, R7, PT ;  /* 0x000000070200720c */ /* 0x000fe40003f06070 */
[----:B------:R-:W-:-:S04]  /*01c0*/  LOP3.LUT R2, R5, R0, RZ, 0x3c, !PT ;  /* 0x0000000005027212 */ /* 0x000fc800078e3cff */
[----:B------:R-:W-:-:S07]  /*01d0*/  ISETP.GE.AND P1, PT, R2, RZ, PT ;  /* 0x000000ff0200720c */ /* 0x000fce0003f26270 */
[----:B------:R-:W-:-:S05]  /*01e0*/  @P0 VIADD R3, R3, 0x1 ;  /* 0x0000000103030836 */ /* 0x000fca0000000000 */
[----:B------:R-:W-:-:S05]  /*01f0*/  MOV R9, R3 ;  /* 0x0000000300097202 */ /* 0x000fca0000000f00 */
[----:B------:R-:W-:Y:S01]  /*0200*/  @!P1 IMAD.MOV R9, RZ, RZ, -R9 ;  /* 0x000000ffff099224 */ /* 0x000fe200078e0a09 */
[----:B------:R-:W-:-:S04]  /*0210*/  @!P2 LOP3.LUT R9, RZ, R0, RZ, 0x33, !PT ;  /* 0x00000000ff09a212 */ /* 0x000fc800078e33ff */
[----:B-1----:R-:W-:Y:S01]  /*0220*/  ISETP.GT.AND P0, PT, R9, UR4, PT ;  /* 0x0000000409007c0c */ /* 0x002fe2000bf04270 */
[----:B------:R-:W-:-:S03]  /*0230*/  IMAD.MOV R2, RZ, RZ, -R9 ;  /* 0x000000ffff027224 */ /* 0x000fc600078e0a09 */
[----:B------:R-:W-:Y:S01]  /*0240*/  ISETP.LT.OR P0, PT, R9, 0x1, P0 ;  /* 0x000000010900780c */ /* 0x000fe20000701670 */
[----:B------:R-:W-:-:S12]  /*0250*/  IMAD R7, R0, R2, R5 ;  /* 0x0000000200077224 */ /* 0x000fd800078e0205 */
[----:B--23--:R-:W-:Y:S05]  /*0260*/  @P0 BRA `(.L_x_1) ;  /* 0x00000000009c0947 */ /* 0x00cfea0003800000 */
[----:B------:R-:W0:Y:S02]  /*0270*/  LDC.64 R4, c[0x0][0x380] ;  /* 0x0000e000ff047b82 */ /* 0x000e240000000a00 */
[----:B0-----:R-:W-:-:S06]  /*0280*/  IMAD.WIDE.U32 R2, R9, 0x4, R4 ;  /* 0x0000000409027825 */ /* 0x001fcc00078e0004 */
[----:B------:R-:W2:Y:S02]  /*0290*/  LDG.E R2, desc[UR6][R2.64] ;  /* 0x0000000602027981 */ /* 0x000ea4000c1e1900 */
[----:B--2---:R-:W-:-:S13]  /*02a0*/  ISETP.GE.AND P0, PT, R7, R2, PT ;  /* 0x000000020700720c */ /* 0x004fda0003f06270 */
[----:B------:R-:W-:Y:S05]  /*02b0*/  @P0 BRA `(.L_x_1) ;  /* 0x0000000000880947 */ /* 0x000fea0003800000 */
[----:B------:R-:W0:Y:S01]  /*02c0*/  LDC.64 R2, c[0x0][0x388] ;  /* 0x0000e200ff027b82 */ /* 0x000e220000000a00 */
[C---:B------:R-:W-:Y:S02]  /*02d0*/  IMAD R7, R9.reuse, R0, R7 ;  /* 0x0000000009077224 */ /* 0x040fe400078e0207 */
[----:B------:R-:W-:Y:S02]  /*02e0*/  VIADD R15, R9, 0xffffffff ;  /* 0xffffffff090f7836 */ /* 0x000fe40000000000 */
[----:B------:R-:W-:Y:S02]  /*02f0*/  IMAD.MOV.U32 R13, RZ, RZ, RZ ;  /* 0x000000ffff0d7224 */ /* 0x000fe400078e00ff */
[----:B------:R-:W-:Y:S02]  /*0300*/  IMAD.MOV.U32 R0, RZ, RZ, 0x3e7 ;  /* 0x000003e7ff007424 */ /* 0x000fe400078e00ff */
[----:B------:R-:W-:-:S04]  /*0310*/  IMAD.WIDE.U32 R4, R15, 0x4, R4 ;  /* 0x000000040f047825 */ /* 0x000fc800078e0004 */
[----:B0-----:R-:W-:-:S07]  /*0320*/  IMAD.WIDE R2, R7, 0x4, R2 ;  /* 0x0000000407027825 */ /* 0x001fce00078e0202 */
.L_x_6:
[----:B------:R-:W2:Y:S01]  /*0330*/  LDG.E R17, desc[UR6][R4.64] ;  /* 0x0000000604117981 */ /* 0x000ea2000c1e1900 */
[----:B------:R-:W-:Y:S01]  /*0340*/  BSSY.RECONVERGENT B1, `(.L_x_2) ;  /* 0x0000014000017945 */ /* 0x000fe20003800200 */
[----:B--2---:R-:W-:-:S13]  /*0350*/  ISETP.GE.AND P0, PT, R17, 0x1, PT ;  /* 0x000000011100780c */ /* 0x004fda0003f06270 */
[----:B01----:R-:W-:Y:S05]  /*0360*/  @!P0 BRA `(.L_x_3) ;  /* 0x00000000003c8947 */ /* 0x003fea0003800000 */
[----:B------:R-:W0:Y:S01]  /*0370*/  LDC.64 R10, c[0x0][0x388] ;  /* 0x0000e200ff0a7b82 */ /* 0x000e220000000a00 */
[----:B------:R-:W-:-:S07]  /*0380*/  HFMA2 R12, -RZ, RZ, 0, 0 ;  /* 0x00000000ff0c7431 */ /* 0x000fce00000001ff */
[----:B------:R-:W1:Y:S02]  /*0390*/  LDC.64 R8, c[0x0][0x390] ;  /* 0x0000e400ff087b82 */ /* 0x000e640000000a00 */
.L_x_5:
[----:B------:R-:W-:-:S04]  /*03a0*/  IMAD R19, R15, UR5, R12 ;  /* 0x000000050f137c24 */ /* 0x000fc8000f8e020c */
[----:B0-----:R-:W-:-:S05]  /*03b0*/  IMAD.WIDE R6, R19, 0x4, R10 ;  /* 0x0000000413067825 */ /* 0x001fca00078e020a */
[----:B------:R-:W2:Y:S01]  /*03c0*/  LDG.E R14, desc[UR6][R6.64] ;  /* 0x00000006060e7981 */ /* 0x000ea2000c1e1900 */
[----:B------:R-:W-:Y:S02]  /*03d0*/  PLOP3.LUT P0, PT, PT, PT, PT, 0x80, 0x8 ;  /* 0x000000000008781c */ /* 0x000fe40003f0f070 */
[----:B--2---:R-:W-:-:S13]  /*03e0*/  FSETP.NEU.AND P1, PT, R14, RZ, PT ;  /* 0x000000ff0e00720b */ /* 0x004fda0003f2d000 */
[----:B------:R-:W-:Y:S05]  /*03f0*/  @!P1 BRA `(.L_x_4) ;  /* 0x0000000000209947 */ /* 0x000fea0003800000 */
[----:B-1----:R-:W-:-:S06]  /*0400*/  IMAD.WIDE R6, R19, 0x4, R8 ;  /* 0x0000000413067825 */ /* 0x002fcc00078e0208 */
[----:B------:R-:W2:Y:S01]  /*0410*/  LDG.E R6, desc[UR6][R6.64] ;  /* 0x0000000606067981 */ /* 0x000ea2000c1e1900 */
[----:B------:R-:W-:-:S05]  /*0420*/  VIADD R12, R12, 0x1 ;  /* 0x000000010c0c7836 */ /* 0x000fca0000000000 */
[----:B------:R-:W-:Y:S01]  /*0430*/  ISETP.GE.AND P0, PT, R12, R17, PT ;  /* 0x000000110c00720c */ /* 0x000fe20003f06270 */
[----:B--2---:R-:W-:-:S12]  /*0440*/  FFMA R13, R14, R6, R13 ;  /* 0x000000060e0d7223 */ /* 0x004fd8000000000d */
[----:B------:R-:W-:Y:S05]  /*0450*/  @!P0 BRA `(.L_x_5) ;  /* 0xfffffffc00d08947 */ /* 0x000fea000383ffff */
.L_x_3:
[----:B------:R0:W-:Y:S01]  /*0460*/  STG.E desc[UR6][R2.64], R13 ;  /* 0x0000000d02007986 */ /* 0x0001e2000c101906 */
[----:B------:R-:W-:-:S13]  /*0470*/  PLOP3.LUT P0, PT, PT, PT, PT, 0x8, 0x80 ;  /* 0x000000000080781c */ /* 0x000fda0003f0e170 */
.L_x_4:
[----:B------:R-:W-:Y:S05]  /*0480*/  BSYNC.RECONVERGENT B1 ;  /* 0x0000000000017941 */ /* 0x000fea0003800200 */
.L_x_2:
[C---:B------:R-:W-:Y:S01]  /*0490*/  ISETP.GT.AND P1, PT, R0.reuse, RZ, PT ;  /* 0x000000ff0000720c */ /* 0x040fe20003f24270 */
[----:B------:R-:W-:Y:S02]  /*04a0*/  VIADD R6, R0, 0xffffffff ;  /* 0xffffffff00067836 */ /* 0x000fe40000000000 */
[----:B------:R-:W-:-:S04]  /*04b0*/  @!P0 IMAD.MOV R6, RZ, RZ, R0 ;  /* 0x000000ffff068224 */ /* 0x000fc800078e0200 */
[----:B------:R-:W-:-:S06]  /*04c0*/  IMAD.MOV.U32 R0, RZ, RZ, R6 ;  /* 0x000000ffff007224 */ /* 0x000fcc00078e0006 */
[----:B------:R-:W-:Y:S05]  /*04d0*/  @P0 BRA P1, `(.L_x_6) ;  /* 0xfffffffc00940947 */ /* 0x000fea000083ffff */
.L_x_1:
[----:B------:R-:W-:Y:S05]  /*04e0*/  BSYNC.RECONVERGENT B0 ;  /* 0x0000000000007941 */ /* 0x000fea0003800200 */
.L_x_0:
[----:B------:R-:W2:Y:S08]  /*04f0*/  LDC R5, c[0x0][0x398] ;  /* 0x0000e600ff057b82 */ /* 0x000eb00000000800 */
[----:B0-----:R-:W2:Y:S02]  /*0500*/  LDC.64 R2, c[0x0][0x380] ;  /* 0x0000e000ff027b82 */ /* 0x001ea40000000a00 */
[----:B--2---:R-:W-:-:S06]  /*0510*/  IMAD.WIDE R2, R5, 0x4, R2 ;  /* 0x0000000405027825 */ /* 0x004fcc00078e0202 */
[----:B------:R-:W-:Y:S06]  /*0520*/  BAR.SYNC.DEFER_BLOCKING 0x0 ;  /* 0x0000000000007b1d */ /* 0x000fec0000010000 */
[----:B------:R-:W2:Y:S02]  /*0530*/  LDG.E R2, desc[UR6][R2.64+-0x4] ;  /* 0xfffffc0602027981 */ /* 0x000ea4000c1e1900 */
[----:B------:R-:W0:Y:S01]  /*0540*/  S2UR UR5, SR_CgaCtaId ;  /* 0x00000000000579c3 */ /* 0x000e220000008800 */
[----:B------:R-:W-:Y:S02]  /*0550*/  UMOV UR4, 0x400 ;  /* 0x0000040000047882 */ /* 0x000fe40000000000 */
[----:B0-----:R-:W-:-:S09]  /*0560*/  ULEA UR4, UR5, UR4, 0x18 ;  /* 0x0000000405047291 */ /* 0x001fd2000f8ec0ff */
[----:B------:R-:W-:Y:S01]  /*0570*/  STS [UR4], RZ ;  /* 0x000000ffff007988 */ /* 0x000fe20008000804 */
[----:B--2---:R-:W-:-:S13]  /*0580*/  ISETP.GE.AND P0, PT, R2, 0x1, PT ;  /* 0x000000010200780c */ /* 0x004fda0003f06270 */
[----:B------:R-:W-:Y:S05]  /*0590*/  @!P0 BRA `(.L_x_7) ;  /* 0x0000000400508947 */ /* 0x000fea0003800000 */
[----:B------:R-:W0:Y:S01]  /*05a0*/  LDCU UR5, c[0x0][0x39c] ;  /* 0x00007380ff0577ac */ /* 0x000e220008000800 */
[C---:B------:R-:W-:Y:S01]  /*05b0*/  ISETP.GE.U32.AND P0, PT, R2.reuse, 0x10, PT ;  /* 0x000000100200780c */ /* 0x040fe20003f06070 */
[----:B------:R-:W-:Y:S02]  /*05c0*/  VIADD R0, R5, 0xffffffff ;  /* 0xffffffff05007836 */ /* 0x000fe40000000000 */
[----:B------:R-:W-:Y:S01]  /*05d0*/  HFMA2 R3, -RZ, RZ, 0, 0 ;  /* 0x00000000ff037431 */ /* 0x000fe200000001ff */
[----:B------:R-:W-:Y:S01]  /*05e0*/  LOP3.LUT R10, R2, 0xf, RZ, 0xc0, !PT ;  /* 0x0000000f020a7812 */ /* 0x000fe200078ec0ff */
[----:B0-----:R-:W-:-:S08]  /*05f0*/  IMAD R0, R0, UR5, RZ ;  /* 0x0000000500007c24 */ /* 0x001fd0000f8e02ff */
[----:B------:R-:W-:Y:S05]  /*0600*/  @!P0 BRA `(.L_x_8) ;  /* 0x00000000005c8947 */ /* 0x000fea0003800000 */
[----:B------:R-:W1:Y:S01]  /*0610*/  LDCU.64 UR8, c[0x0][0x388] ;  /* 0x00007100ff0877ac */ /* 0x000e620008000a00 */
[----:B------:R-:W-:Y:S01]  /*0620*/  IMAD.MOV.U32 R4, RZ, RZ, 0x4 ;  /* 0x00000004ff047424 */ /* 0x000fe200078e00ff */
[----:B------:R-:W-:Y:S01]  /*0630*/  LOP3.LUT R3, R2, 0x7ffffff0, RZ, 0xc0, !PT ;  /* 0x7ffffff002037812 */ /* 0x000fe200078ec0ff */
[----:B------:R-:W-:Y:S01]  /*0640*/  IMAD.MOV.U32 R5, RZ, RZ, 0x0 ;  /* 0x00000000ff057424 */ /* 0x000fe200078e00ff */
[----:B------:R-:W0:Y:S01]  /*0650*/  LDCU.64 UR10, c[0x0][0x390] ;  /* 0x00007200ff0a77ac */ /* 0x000e220008000a00 */
[----:B------:R-:W-:-:S03]  /*0660*/  IMAD.WIDE R4, R0, 0x4, -R4 ;  /* 0x0000000400047825 */ /* 0x000fc600078e0a04 */
[C---:B-1----:R-:W-:Y:S02]  /*0670*/  IADD3 R8, P0, PT, R4.reuse, UR8, RZ ;  /* 0x0000000804087c10 */ /* 0x042fe4000ff1e0ff */
[----:B0-----:R-:W-:Y:S01]  /*0680*/  IADD3 R6, P1, PT, R4, UR10, RZ ;  /* 0x0000000a04067c10 */ /* 0x001fe2000ff3e0ff */
[----:B------:R-:W-:Y:S01]  /*0690*/  IMAD.MOV R4, RZ, RZ, -R3 ;  /* 0x000000ffff047224 */ /* 0x000fe200078e0a03 */
[C---:B------:R-:W-:Y:S02]  /*06a0*/  IADD3.X R9, PT, PT, R5.reuse, UR9, RZ, P0, !PT ;  /* 0x0000000905097c10 */ /* 0x040fe400087fe4ff */
[----:B------:R-:W-:-:S09]  /*06b0*/  IADD3.X R7, PT, PT, R5, UR11, RZ, P1, !PT ;  /* 0x0000000b05077c10 */ /* 0x000fd20008ffe4ff */
.L_x_9:
[----:B------:R-:W-:Y:S01]  /*06c0*/  VIADD R4, R4, 0x10 ;  /* 0x0000001004047836 */ /* 0x000fe20000000000 */
[----:B------:R-:W-:Y:S02]  /*06d0*/  IADD3 R8, P1, PT, R8, 0x40, RZ ;  /* 0x0000004008087810 */ /* 0x000fe40007f3e0ff */
[----:B------:R-:W-:Y:S02]  /*06e0*/  IADD3 R6, P2, PT, R6, 0x40, RZ ;  /* 0x0000004006067810 */ /* 0x000fe40007f5e0ff */
[----:B------:R-:W-:Y:S01]  /*06f0*/  ISETP.NE.AND P0, PT, R4, RZ, PT ;  /* 0x000000ff0400720c */ /* 0x000fe20003f05270 */
[----:B------:R-:W-:Y:S01]  /*0700*/  IMAD.X R9, RZ, RZ, R9, P1 ;  /* 0x000000ffff097224 */ /* 0x000fe200008e0609 */
[----:B------:R-:W-:-:S11]  /*0710*/  IADD3.X R7, PT, PT, RZ, R7, RZ, P2, !PT ;  /* 0x00000007ff077210 */ /* 0x000fd600017fe4ff */
[----:B------:R-:W-:Y:S05]  /*0720*/  @P0 BRA `(.L_x_9) ;  /* 0xfffffffc00e40947 */ /* 0x000fea000383ffff */
[----:B------:R-:W-:Y:S01]  /*0730*/  IMAD.MOV.U32 R4, RZ, RZ, R8 ;  /* 0x000000ffff047224 */ /* 0x000fe200078e0008 */
[----:B------:R-:W2:Y:S01]  /*0740*/  LDG.E R7, desc[UR6][R6.64] ;  /* 0x0000000606077981 */ /* 0x000ea2000c1e1900 */
[----:B------:R-:W-:-:S05]  /*0750*/  IMAD.MOV.U32 R5, RZ, RZ, R9 ;  /* 0x000000ffff057224 */ /* 0x000fca00078e0009 */
[----:B------:R-:W2:Y:S02]  /*0760*/  LDG.E R4, desc[UR6][R4.64] ;  /* 0x0000000604047981 */ /* 0x000ea4000c1e1900 */
[----:B--2---:R-:W-:-:S07]  /*0770*/  FMUL R8, R4, R7 ;  /* 0x0000000704087220 */ /* 0x004fce0000400000 */
.L_x_8:
[----:B------:R-:W-:-:S13]  /*0780*/  ISETP.NE.AND P0, PT, R10, RZ, PT ;  /* 0x000000ff0a00720c */ /* 0x000fda0003f05270 */
[----:B------:R-:W-:Y:S05]  /*0790*/  @!P0 BRA `(.L_x_10) ;  /* 0x0000000000cc8947 */ /* 0x000fea0003800000 */
[----:B------:R-:W-:Y:S02]  /*07a0*/  ISETP.GE.U32.AND P1, PT, R10, 0x8, PT ;  /* 0x000000080a00780c */ /* 0x000fe40003f26070 */
[----:B-1----:R-:W-:-:S04]  /*07b0*/  LOP3.LUT R9, R2, 0x7, RZ, 0xc0, !PT ;  /* 0x0000000702097812 */ /* 0x002fc800078ec0ff */
[----:B------:R-:W-:-:S07]  /*07c0*/  ISETP.NE.AND P0, PT, R9, RZ, PT ;  /* 0x000000ff0900720c */ /* 0x000fce0003f05270 */
[----:B------:R-:W-:Y:S06]  /*07d0*/  @!P1 BRA `(.L_x_11) ;  /* 0x0000000000389947 */ /* 0x000fec0003800000 */
[----:B------:R-:W0:Y:S01]  /*07e0*/  LDCU.64 UR8, c[0x0][0x388] ;  /* 0x00007100ff0877ac */ /* 0x000e220008000a00 */
[C---:B------:R-:W-:Y:S01]  /*07f0*/  IADD3 R7, P1, PT, R0.reuse, R3, RZ ;  /* 0x0000000300077210 */ /* 0x040fe20007f3e0ff */
[----:B------:R-:W1:Y:S03]  /*0800*/  LDCU.64 UR10, c[0x0][0x390] ;  /* 0x00007200ff0a77ac */ /* 0x000e660008000a00 */
[----:B------:R-:W-:Y:S01]  /*0810*/  LEA.HI.X.SX32 R4, R0, RZ, 0x1, P1 ;  /* 0x000000ff00047211 */ /* 0x000fe200008f0eff */
[----:B------:R-:W-:-:S03]  /*0820*/  IMAD.SHL.U32 R6, R7, 0x4, RZ ;  /* 0x0000000407067824 */ /* 0x000fc600078e00ff */
[----:B------:R-:W-:Y:S02]  /*0830*/  SHF.L.U64.HI R7, R7, 0x2, R4 ;  /* 0x0000000207077819 */ /* 0x000fe40000010204 */
[C---:B0-----:R-:W-:Y:S02]  /*0840*/  IADD3 R4, P1, PT, R6.reuse, UR8, RZ ;  /* 0x0000000806047c10 */ /* 0x041fe4000ff3e0ff */
[----:B-1----:R-:W-:Y:S02]  /*0850*/  IADD3 R6, P2, PT, R6, UR10, RZ ;  /* 0x0000000a06067c10 */ /* 0x002fe4000ff5e0ff */
[C---:B------:R-:W-:Y:S02]  /*0860*/  IADD3.X R5, PT, PT, R7.reuse, UR9, RZ, P1, !PT ;  /* 0x0000000907057c10 */ /* 0x040fe40008ffe4ff */
[----:B------:R-:W-:-:S03]  /*0870*/  IADD3.X R7, PT, PT, R7, UR11, RZ, P2, !PT ;  /* 0x0000000b07077c10 */ /* 0x000fc600097fe4ff */
[----:B------:R-:W2:Y:S04]  /*0880*/  LDG.E R4, desc[UR6][R4.64+0x1c] ;  /* 0x00001c0604047981 */ /* 0x000ea8000c1e1900 */
[----:B------:R-:W2:Y:S01]  /*0890*/  LDG.E R7, desc[UR6][R6.64+0x1c] ;  /* 0x00001c0606077981 */ /* 0x000ea2000c1e1900 */
[----:B------:R-:W-:Y:S02]  /*08a0*/  VIADD R3, R3, 0x8 ;  /* 0x0000000803037836 */ /* 0x000fe40000000000 */
[----:B--2---:R-:W-:-:S07]  /*08b0*/  FMUL R8, R4, R7 ;  /* 0x0000000704087220 */ /* 0x004fce0000400000 */
.L_x_11:
[----:B------:R-:W-:Y:S05]  /*08c0*/  @!P0 BRA `(.L_x_10) ;  /* 0x0000000000808947 */ /* 0x000fea0003800000 */
[----:B------:R-:W-:Y:S02]  /*08d0*/  ISETP.GE.U32.AND P1, PT, R9, 0x4, PT ;  /* 0x000000040900780c */ /* 0x000fe40003f26070 */
[----:B------:R-:W-:-:S04]  /*08e0*/  LOP3.LUT R2, R2, 0x3, RZ, 0xc0, !PT ;  /* 0x0000000302027812 */ /* 0x000fc800078ec0ff */
        /* <DEDUP_REMOVED lines=14> */
[----:B------:R-:W-:Y:S01]  /*09d0*/  IADD3 R3, PT, PT, R3, 0x4, RZ ;  /* 0x0000000403037810 */ /* 0x000fe20007ffe0ff */
[----:B--2---:R-:W-:-:S07]  /*09e0*/  FMUL R8, R4, R7 ;  /* 0x0000000704087220 */ /* 0x004fce0000400000 */
.L_x_12:
[----:B------:R-:W-:Y:S05]  /*09f0*/  @!P0 BRA `(.L_x_10) ;  /* 0x0000000000348947 */ /* 0x000fea0003800000 */
[----:B------:R-:W-:Y:S01]  /*0a00*/  IADD3 R7, PT, PT, R3, -0x1, R0 ;  /* 0xffffffff03077810 */ /* 0x000fe20007ffe000 */
[----:B------:R-:W-:-:S07]  /*0a10*/  IMAD.MOV R2, RZ, RZ, -R2 ;  /* 0x000000ffff027224 */ /* 0x000fce00078e0a02 */
.L_x_13:
[----:B------:R-:W-:Y:S02]  /*0a20*/  VIADD R2, R2, 0x1 ;  /* 0x0000000102027836 */ /* 0x000fe40000000000 */
[----:B------:R-:W-:-:S03]  /*0a30*/  VIADD R7, R7, 0x1 ;  /* 0x0000000107077836 */ /* 0x000fc60000000000 */
[----:B------:R-:W-:-:S13]  /*0a40*/  ISETP.NE.AND P0, PT, R2, RZ, PT ;  /* 0x000000ff0200720c */ /* 0x000fda0003f05270 */
[----:B------:R-:W-:Y:S05]  /*0a50*/  @P0 BRA `(.L_x_13) ;  /* 0xfffffffc00f00947 */ /* 0x000fea000383ffff */
[----:B------:R-:W0:Y:S08]  /*0a60*/  LDC.64 R2, c[0x0][0x388] ;  /* 0x0000e200ff027b82 */ /* 0x000e300000000a00 */
[----:B------:R-:W1:Y:S01]  /*0a70*/  LDC.64 R4, c[0x0][0x390] ;  /* 0x0000e400ff047b82 */ /* 0x000e620000000a00 */
[----:B0-----:R-:W-:-:S06]  /*0a80*/  IMAD.WIDE R2, R7, 0x4, R2 ;  /* 0x0000000407027825 */ /* 0x001fcc00078e0202 */
[----:B------:R-:W2:Y:S01]  /*0a90*/  LDG.E R2, desc[UR6][R2.64] ;  /* 0x0000000602027981 */ /* 0x000ea2000c1e1900 */
[----:B-1----:R-:W-:-:S06]  /*0aa0*/  IMAD.WIDE R4, R7, 0x4, R4 ;  /* 0x0000000407047825 */ /* 0x002fcc00078e0204 */
[----:B------:R-:W2:Y:S02]  /*0ab0*/  LDG.E R5, desc[UR6][R4.64] ;  /* 0x0000000604057981 */ /* 0x000ea4000c1e1900 */
[----:B--2---:R-:W-:-:S07]  /*0ac0*/  FMUL R8, R2, R5 ;  /* 0x0000000502087220 */ /* 0x004fce0000400000 */
.L_x_10:
[----:B-1----:R0:W-:Y:S02]  /*0ad0*/  STS [UR4], R8 ;  /* 0x00000008ff007988 */ /* 0x0021e40008000804 */
.L_x_7:
[----:B------:R-:W-:Y:S08]  /*0ae0*/  BAR.SYNC.DEFER_BLOCKING 0x0 ;  /* 0x0000000000007b1d */ /* 0x000ff00000010000 */
[----:B------:R-:W2:Y:S01]  /*0af0*/  LDC.64 R2, c[0x0][0x388] ;  /* 0x0000e200ff027b82 */ /* 0x000ea20000000a00 */
[----:B------:R-:W2:Y:S04]  /*0b00*/  LDS R5, [UR4] ;  /* 0x00000004ff057984 */ /* 0x000ea80008000800 */
[----:B--2---:R-:W-:Y:S01]  /*0b10*/  STG.E desc[UR6][R2.64], R5 ;  /* 0x0000000502007986 */ /* 0x004fe2000c101906 */
[----:B------:R-:W-:Y:S05]  /*0b20*/  EXIT ;  /* 0x000000000000794d */ /* 0x000fea0003800000 */
.L_x_14:
[----:B------:R-:W-:-:S00]  /*0b30*/  BRA `(.L_x_14) ;  /* 0xfffffffc00fc7947 */ /* 0x000fc0000383ffff */
[----:B------:R-:W-:-:S00]  /*0b40*/  NOP ;  /* 0x0000000000007918 */ /* 0x000fc00000000000 */
        /* <DEDUP_REMOVED lines=11> */
.L_x_15:


//--------------------- .nv.shared.kernel         --------------------------
	.section	.nv.shared.kernel,"aw",@nobits
	.sectionflags	@""
	.align	4
.nv.shared.kernel:
	.zero		1028


//--------------------- .nv.shared.reserved.0     --------------------------
	.section	.nv.shared.reserved.0,"aw",@nobits
	.weak		__nv_reservedSMEM_offset_0_alias
	.size		__nv_reservedSMEM_offset_0_alias, 0, 64
	.other		__nv_reservedSMEM_offset_0_alias,@"STO_CUDA_RESERVED_SHARED STV_DEFAULT"
__nv_reservedSMEM_offset_0_alias:
	.zero		0
	.zero		64


//--------------------- .nv.constant0.kernel      --------------------------
	.section	.nv.constant0.kernel,"a",@progbits
	.sectionflags	@""
	.align	4
.nv.constant0.kernel:
	.zero		928


//--------------------- SYMBOLS --------------------------

	.type		.nv.reservedSmem.offset0,@object
	.size		.nv.reservedSmem.offset0,0x4
	.type		.nv.reservedSmem.cap,@object
	.size		.nv.reservedSmem.cap,0x4
